//
// Generated by NVIDIA NVVM Compiler
//
// Compiler Build ID: CL-36424714
// Cuda compilation tools, release 13.0, V13.0.88
// Based on NVVM 20.0.0
//

.version 9.0
.target sm_100
.address_size 64

	// .globl	_Z6vecAddPiS_S_S_i

.visible .entry _Z6vecAddPiS_S_S_i(
	.param .u64 .ptr .align 1 _Z6vecAddPiS_S_S_i_param_0,
	.param .u64 .ptr .align 1 _Z6vecAddPiS_S_S_i_param_1,
	.param .u64 .ptr .align 1 _Z6vecAddPiS_S_S_i_param_2,
	.param .u64 .ptr .align 1 _Z6vecAddPiS_S_S_i_param_3,
	.param .u32 _Z6vecAddPiS_S_S_i_param_4
)
{
	.reg .pred 	%p<2>;
	.reg .b32 	%r<11>;
	.reg .b64 	%rd<14>;

	ld.param.u64 	%rd1, [_Z6vecAddPiS_S_S_i_param_0];
	ld.param.u64 	%rd2, [_Z6vecAddPiS_S_S_i_param_1];
	ld.param.u64 	%rd3, [_Z6vecAddPiS_S_S_i_param_2];
	ld.param.u64 	%rd4, [_Z6vecAddPiS_S_S_i_param_3];
	ld.param.u32 	%r2, [_Z6vecAddPiS_S_S_i_param_4];
	mov.u32 	%r3, %ctaid.x;
	mov.u32 	%r4, %ntid.x;
	mov.u32 	%r5, %tid.x;
	mad.lo.s32 	%r1, %r3, %r4, %r5;
	setp.ge.s32 	%p1, %r1, %r2;
	@%p1 bra 	$L__BB0_2;
	cvta.to.global.u64 	%rd5, %rd1;
	cvta.to.global.u64 	%rd6, %rd2;
	cvta.to.global.u64 	%rd7, %rd3;
	cvta.to.global.u64 	%rd8, %rd4;
	mul.wide.s32 	%rd9, %r1, 4;
	add.s64 	%rd10, %rd5, %rd9;
	ld.global.u32 	%r6, [%rd10];
	add.s64 	%rd11, %rd6, %rd9;
	ld.global.u32 	%r7, [%rd11];
	add.s32 	%r8, %r7, %r6;
	add.s64 	%rd12, %rd7, %rd9;
	ld.global.u32 	%r9, [%rd12];
	add.s32 	%r10, %r8, %r9;
	add.s64 	%rd13, %rd8, %rd9;
	st.global.u32 	[%rd13], %r10;
$L__BB0_2:
	ret;

}


// ===== COMPILED SASS (sm_100) =====

	.target	sm_100

	.elftype	@"ET_EXEC"


//--------------------- .note.nv.tkinfo           --------------------------
	.section	.note.nv.tkinfo,"",@"SHT_NOTE"
	.sectionflags	@"SHF_NOTE_NV_TKINFO"
	.tkinfo
        /*0018*/ 	.word	0x00000002
        /*0030*/ 	.string	""
        /*0030*/ 	.string	"ptxas"
        /*0030*/ 	.string	"Cuda compilation tools, release 13.0, V13.0.88"
        /*0030*/ 	.string	"Build cuda_13.0.r13.0/compiler.36424714_0"
        /*0030*/ 	.string	"-arch sm_100 -m 64 "



//--------------------- .note.nv.cuinfo           --------------------------
	.section	.note.nv.cuinfo,"",@"SHT_NOTE"
	.sectionflags	@"SHF_NOTE_NV_CUINFO"
        /*0018*/ 	.short	0x0002
        /*001a*/ 	.short	0x0064
        /*001c*/ 	.short	0x0082
	.zero		2


//--------------------- .nv.info                  --------------------------
	.section	.nv.info,"",@"SHT_CUDA_INFO"
	.align	4


	//----- nvinfo : EIATTR_REGCOUNT
	.align		4
        /*0000*/ 	.byte	0x04, 0x2f
        /*0002*/ 	.short	(.L_1 - .L_0)
	.align		4
.L_0:
        /*0004*/ 	.word	index@(_Z6vecAddPiS_S_S_i)
        /*0008*/ 	.word	0x0000000e


	//----- nvinfo : EIATTR_FRAME_SIZE
	.align		4
.L_1:
        /*000c*/ 	.byte	0x04, 0x11
        /*000e*/ 	.short	(.L_3 - .L_2)
	.align		4
.L_2:
        /*0010*/ 	.word	index@(_Z6vecAddPiS_S_S_i)
        /*0014*/ 	.word	0x00000000


	//----- nvinfo : EIATTR_MIN_STACK_SIZE
	.align		4
.L_3:
        /*0018*/ 	.byte	0x04, 0x12
        /*001a*/ 	.short	(.L_5 - .L_4)
	.align		4
.L_4:
        /*001c*/ 	.word	index@(_Z6vecAddPiS_S_S_i)
        /*0020*/ 	.word	0x00000000
.L_5:


//--------------------- .nv.compat                --------------------------
	.section	.nv.compat,"",@"SHT_CUDA_COMPAT_INFO"
	.align	4
        /*0000*/ 	.byte	0x02, 0x09, 0x00, 0x00, 0x02, 0x02, 0x01, 0x00, 0x02, 0x05, 0x05, 0x00, 0x03, 0x07, 0x01, 0x01
        /*0010*/ 	.byte	0x02, 0x03, 0x00, 0x00, 0x02, 0x06, 0x01, 0x00, 0x04, 0x0b, 0x08, 0x00, 0x09, 0x00, 0x00, 0x00
        /*0020*/ 	.byte	0x00, 0x00, 0x00, 0x00


//--------------------- .nv.info._Z6vecAddPiS_S_S_i --------------------------
	.section	.nv.info._Z6vecAddPiS_S_S_i,"",@"SHT_CUDA_INFO"
	.sectionflags	@""
	.align	4


	//----- nvinfo : EIATTR_CUDA_API_VERSION
	.align		4
        /*0000*/ 	.byte	0x04, 0x37
        /*0002*/ 	.short	(.L_7 - .L_6)
.L_6:
        /*0004*/ 	.word	0x00000082


	//----- nvinfo : EIATTR_KPARAM_INFO
	.align		4
.L_7:
        /*0008*/ 	.byte	0x04, 0x17
        /*000a*/ 	.short	(.L_9 - .L_8)
.L_8:
        /*000c*/ 	.word	0x00000000
        /*0010*/ 	.short	0x0004
        /*0012*/ 	.short	0x0020
        /*0014*/ 	.byte	0x00, 0xf0, 0x11, 0x00


	//----- nvinfo : EIATTR_KPARAM_INFO
	.align		4
.L_9:
        /*0018*/ 	.byte	0x04, 0x17
        /*001a*/ 	.short	(.L_11 - .L_10)
.L_10:
        /*001c*/ 	.word	0x00000000
        /*0020*/ 	.short	0x0003
        /*0022*/ 	.short	0x0018
        /*0024*/ 	.byte	0x00, 0xf5, 0x21, 0x00


	//----- nvinfo : EIATTR_KPARAM_INFO
	.align		4
.L_11:
        /*0028*/ 	.byte	0x04, 0x17
        /*002a*/ 	.short	(.L_13 - .L_12)
.L_12:
        /*002c*/ 	.word	0x00000000
        /*0030*/ 	.short	0x0002
        /*0032*/ 	.short	0x0010
        /*0034*/ 	.byte	0x00, 0xf5, 0x21, 0x00


	//----- nvinfo : EIATTR_KPARAM_INFO
	.align		4
.L_13:
        /*0038*/ 	.byte	0x04, 0x17
        /*003a*/ 	.short	(.L_15 - .L_14)
.L_14:
        /*003c*/ 	.word	0x00000000
        /*0040*/ 	.short	0x0001
        /*0042*/ 	.short	0x0008
        /*0044*/ 	.byte	0x00, 0xf5, 0x21, 0x00


	//----- nvinfo : EIATTR_KPARAM_INFO
	.align		4
.L_15:
        /*0048*/ 	.byte	0x04, 0x17
        /*004a*/ 	.short	(.L_17 - .L_16)
.L_16:
        /*004c*/ 	.word	0x00000000
        /*0050*/ 	.short	0x0000
        /*0052*/ 	.short	0x0000
        /*0054*/ 	.byte	0x00, 0xf5, 0x21, 0x00


	//----- nvinfo : EIATTR_SPARSE_MMA_MASK
	.align		4
.L_17:
        /*0058*/ 	.byte	0x03, 0x50
        /*005a*/ 	.short	0x0000


	//----- nvinfo : EIATTR_MAXREG_COUNT
	.align		4
        /*005c*/ 	.byte	0x03, 0x1b
        /*005e*/ 	.short	0x00ff


	//----- nvinfo : EIATTR_MERCURY_ISA_VERSION
	.align		4
        /*0060*/ 	.byte	0x03, 0x5f
        /*0062*/ 	.short	0x0101


	//----- nvinfo : EIATTR_VRC_CTA_INIT_COUNT
	.align		4
        /*0064*/ 	.byte	0x02, 0x4a
	.zero		1
	.zero		1


	//----- nvinfo : EIATTR_EXIT_INSTR_OFFSETS
	.align		4
        /*0068*/ 	.byte	0x04, 0x1c
        /*006a*/ 	.short	(.L_19 - .L_18)


	//   ....[0]....
.L_18:
        /*006c*/ 	.word	0x00000070


	//   ....[1]....
        /*0070*/ 	.word	0x00000160


	//----- nvinfo : EIATTR_CBANK_PARAM_SIZE
	.align		4
.L_19:
        /*0074*/ 	.byte	0x03, 0x19
        /*0076*/ 	.short	0x0024


	//----- nvinfo : EIATTR_PARAM_CBANK
	.align		4
        /*0078*/ 	.byte	0x04, 0x0a
        /*007a*/ 	.short	(.L_21 - .L_20)
	.align		4
.L_20:
        /*007c*/ 	.word	index@(.nv.constant0._Z6vecAddPiS_S_S_i)
        /*0080*/ 	.short	0x0380
        /*0082*/ 	.short	0x0024


	//----- nvinfo : EIATTR_SW_WAR
	.align		4
.L_21:
        /*0084*/ 	.byte	0x04, 0x36
        /*0086*/ 	.short	(.L_23 - .L_22)
.L_22:
        /*0088*/ 	.word	0x00000008
.L_23:


//--------------------- .nv.callgraph             --------------------------
	.section	.nv.callgraph,"",@"SHT_CUDA_CALLGRAPH"
	.align	4
	.sectionentsize	8
	.align		4
        /*0000*/ 	.word	0x00000000
	.align		4
        /*0004*/ 	.word	0xffffffff
	.align		4
        /*0008*/ 	.word	0x00000000
	.align		4
        /*000c*/ 	.word	0xfffffffe
	.align		4
        /*0010*/ 	.word	0x00000000
	.align		4
        /*0014*/ 	.word	0xfffffffd
	.align		4
        /*0018*/ 	.word	0x00000000
	.align		4
        /*001c*/ 	.word	0xfffffffc


//--------------------- .text._Z6vecAddPiS_S_S_i  --------------------------
	.section	.text._Z6vecAddPiS_S_S_i,"ax",@progbits
	.align	128
        .global         _Z6vecAddPiS_S_S_i
        .type           _Z6vecAddPiS_S_S_i,@function
        .size           _Z6vecAddPiS_S_S_i,(.L_x_1 - _Z6vecAddPiS_S_S_i)
        .other          _Z6vecAddPiS_S_S_i,@"STO_CUDA_ENTRY STV_DEFAULT"
_Z6vecAddPiS_S_S_i:
.text._Z6vecAddPiS_S_S_i:
[----:B------:R-:W-:Y:S01]  /*0000*/  LDC R1, c[0x0][0x37c] ;  /* 0x0000df00ff017b82 */ /* 0x000fe20000000800 */
[----:B------:R-:W0:Y:S07]  /*0010*/  S2R R0, SR_TID.X ;  /* 0x0000000000007919 */ /* 0x000e2e0000002100 */
[----:B------:R-:W0:Y:S01]  /*0020*/  S2UR UR4, SR_CTAID.X ;  /* 0x00000000000479c3 */ /* 0x000e220000002500 */
[----:B------:R-:W1:Y:S07]  /*0030*/  LDCU UR5, c[0x0][0x3a0] ;  /* 0x00007400ff0577ac */ /* 0x000e6e0008000800 */
[----:B------:R-:W0:Y:S02]  /*0040*/  LDC R11, c[0x0][0x360] ;  /* 0x0000d800ff0b7b82 */ /* 0x000e240000000800 */
[----:B0-----:R-:W-:-:S05]  /*0050*/  IMAD R11, R11, UR4, R0 ;  /* 0x000000040b0b7c24 */ /* 0x001fca000f8e0200 */
[----:B-1----:R-:W-:-:S13]  /*0060*/  ISETP.GE.AND P0, PT, R11, UR5, PT ;  /* 0x000000050b007c0c */ /* 0x002fda000bf06270 */
[----:B------:R-:W-:Y:S05]  /*0070*/  @P0 EXIT ;  /* 0x000000000000094d */ /* 0x000fea0003800000 */
[----:B------:R-:W0:Y:S01]  /*0080*/  LDC.64 R2, c[0x0][0x380] ;  /* 0x0000e000ff027b82 */ /* 0x000e220000000a00 */
[----:B------:R-:W1:Y:S07]  /*0090*/  LDCU.64 UR4, c[0x0][0x358] ;  /* 0x00006b00ff0477ac */ /* 0x000e6e0008000a00 */
[----:B------:R-:W2:Y:S08]  /*00a0*/  LDC.64 R4, c[0x0][0x388] ;  /* 0x0000e200ff047b82 */ /* 0x000eb00000000a00 */
[----:B------:R-:W3:Y:S01]  /*00b0*/  LDC.64 R6, c[0x0][0x390] ;  /* 0x0000e400ff067b82 */ /* 0x000ee20000000a00 */
[----:B0-----:R-:W-:-:S07]  /*00c0*/  IMAD.WIDE R2, R11, 0x4, R2 ;  /* 0x000000040b027825 */ /* 0x001fce00078e0202 */
[----:B------:R-:W0:Y:S01]  /*00d0*/  LDC.64 R8, c[0x0][0x398] ;  /* 0x0000e600ff087b82 */ /* 0x000e220000000a00 */
[----:B-1----:R-:W4:Y:S01]  /*00e0*/  LDG.E R2, desc[UR4][R2.64] ;  /* 0x0000000402027981 */ /* 0x002f22000c1e1900 */
[----:B--2---:R-:W-:-:S06]  /*00f0*/  IMAD.WIDE R4, R11, 0x4, R4 ;  /* 0x000000040b047825 */ /* 0x004fcc00078e0204 */
[----:B------:R-:W4:Y:S01]  /*0100*/  LDG.E R5, desc[UR4][R4.64] ;  /* 0x0000000404057981 */ /* 0x000f22000c1e1900 */
[----:B---3--:R-:W-:-:S06]  /*0110*/  IMAD.WIDE R6, R11, 0x4, R6 ;  /* 0x000000040b067825 */ /* 0x008fcc00078e0206 */
[----:B------:R-:W4:Y:S01]  /*0120*/  LDG.E R6, desc[UR4][R6.64] ;  /* 0x0000000406067981 */ /* 0x000f22000c1e1900 */
[----:B0-----:R-:W-:Y:S01]  /*0130*/  IMAD.WIDE R8, R11, 0x4, R8 ;  /* 0x000000040b087825 */ /* 0x001fe200078e0208 */
[----:B----4-:R-:W-:-:S05]  /*0140*/  IADD3 R11, PT, PT, R6, R5, R2 ;  /* 0x00000005060b7210 */ /* 0x010fca0007ffe002 */
[----:B------:R-:W-:Y:S01]  /*0150*/  STG.E desc[UR4][R8.64], R11 ;  /* 0x0000000b08007986 */ /* 0x000fe2000c101904 */
[----:B------:R-:W-:Y:S05]  /*0160*/  EXIT ;  /* 0x000000000000794d */ /* 0x000fea0003800000 */
.L_x_0:
[----:B------:R-:W-:-:S00]  /*0170*/  BRA `(.L_x_0) ;  /* 0xfffffffc00fc7947 */ /* 0x000fc0000383ffff */
[----:B------:R-:W-:-:S00]  /*0180*/  NOP ;  /* 0x0000000000007918 */ /* 0x000fc00000000000 */
[----:B------:R-:W-:-:S00]  /*0190*/  NOP ;  /* 0x0000000000007918 */ /* 0x000fc00000000000 */
[----:B------:R-:W-:-:S00]  /*01a0*/  NOP ;  /* 0x0000000000007918 */ /* 0x000fc00000000000 */
[----:B------:R-:W-:-:S00]  /*01b0*/  NOP ;  /* 0x0000000000007918 */ /* 0x000fc00000000000 */
[----:B------:R-:W-:-:S00]  /*01c0*/  NOP ;  /* 0x0000000000007918 */ /* 0x000fc00000000000 */
[----:B------:R-:W-:-:S00]  /*01d0*/  NOP ;  /* 0x0000000000007918 */ /* 0x000fc00000000000 */
[----:B------:R-:W-:-:S00]  /*01e0*/  NOP ;  /* 0x0000000000007918 */ /* 0x000fc00000000000 */
[----:B------:R-:W-:-:S00]  /*01f0*/  NOP ;  /* 0x0000000000007918 */ /* 0x000fc00000000000 */
.L_x_1:


//--------------------- .nv.shared.reserved.0     --------------------------
	.section	.nv.shared.reserved.0,"aw",@nobits
	.weak		__nv_reservedSMEM_offset_0_alias
	.size		__nv_reservedSMEM_offset_0_alias, 0, 64
	.other		__nv_reservedSMEM_offset_0_alias,@"STO_CUDA_RESERVED_SHARED STV_DEFAULT"
__nv_reservedSMEM_offset_0_alias:
	.zero		0
	.zero		64


//--------------------- .nv.constant0._Z6vecAddPiS_S_S_i --------------------------
	.section	.nv.constant0._Z6vecAddPiS_S_S_i,"a",@progbits
	.sectionflags	@""
	.align	4
.nv.constant0._Z6vecAddPiS_S_S_i:
	.zero		932


//--------------------- SYMBOLS --------------------------

	.type		.nv.reservedSmem.offset0,@object
	.size		.nv.reservedSmem.offset0,0x4
